	.headerflags	@"EF_CUDA_TEXMODE_UNIFIED EF_CUDA_64BIT_ADDRESS EF_CUDA_ACCELERATORS EF_CUDA_SM90 EF_CUDA_VIRTUAL_SM(EF_CUDA_SM90)"
	.elftype	@"ET_EXEC"


//--------------------- .nv.info                  --------------------------
	.section	.nv.info,"",@"SHT_CUDA_INFO"
	.align	4


	//----- nvinfo : EIATTR_REGCOUNT
	.align		4
        /*0000*/ 	.byte	0x04, 0x2f
        /*0002*/ 	.short	(.L_3 - .L_2)
	.align		4
.L_2:
        /*0004*/ 	.word	index@(triton_poi_fused__native_batch_norm_legit_no_training_add_constant_pad_nd_24)
        /*0008*/ 	.word	0x00000020


	//----- nvinfo : EIATTR_MIN_STACK_SIZE
	.align		4
.L_3:
        /*000c*/ 	.byte	0x04, 0x12
        /*000e*/ 	.short	(.L_5 - .L_4)
	.align		4
.L_4:
        /*0010*/ 	.word	index@(triton_poi_fused__native_batch_norm_legit_no_training_add_constant_pad_nd_24)
        /*0014*/ 	.word	0x00000000


	//----- nvinfo : EIATTR_FRAME_SIZE
	.align		4
.L_5:
        /*0018*/ 	.byte	0x04, 0x11
        /*001a*/ 	.short	(.L_7 - .L_6)
	.align		4
.L_6:
        /*001c*/ 	.word	index@(triton_poi_fused__native_batch_norm_legit_no_training_add_constant_pad_nd_24)
        /*0020*/ 	.word	0x00000000


	//----- nvinfo : EIATTR_MIN_STACK_SIZE
	.align		4
.L_7:
        /*0024*/ 	.byte	0x04, 0x12
        /*0026*/ 	.short	(.L_9 - .L_8)
	.align		4
.L_8:
        /*0028*/ 	.word	index@(triton_poi_fused__native_batch_norm_legit_no_training_add_constant_pad_nd_24)
        /*002c*/ 	.word	0x00000000
.L_9:


//--------------------- .nv.info.triton_poi_fused__native_batch_norm_legit_no_training_add_constant_pad_nd_24 --------------------------
	.section	.nv.info.triton_poi_fused__native_batch_norm_legit_no_training_add_constant_pad_nd_24,"",@"SHT_CUDA_INFO"
	.sectionflags	@""
	.align	4


	//----- nvinfo : EIATTR_CUDA_API_VERSION
	.align		4
        /*0000*/ 	.byte	0x04, 0x37
        /*0002*/ 	.short	(.L_11 - .L_10)
.L_10:
        /*0004*/ 	.word	0x0000007c


	//----- nvinfo : EIATTR_KPARAM_INFO
	.align		4
.L_11:
        /*0008*/ 	.byte	0x04, 0x17
        /*000a*/ 	.short	(.L_13 - .L_12)
.L_12:
        /*000c*/ 	.word	0x00000000
        /*0010*/ 	.short	0x0007
        /*0012*/ 	.short	0x0038
        /*0014*/ 	.byte	0x00, 0xf0, 0x11, 0x00


	//----- nvinfo : EIATTR_KPARAM_INFO
	.align		4
.L_13:
        /*0018*/ 	.byte	0x04, 0x17
        /*001a*/ 	.short	(.L_15 - .L_14)
.L_14:
        /*001c*/ 	.word	0x00000000
        /*0020*/ 	.short	0x0006
        /*0022*/ 	.short	0x0030
        /*0024*/ 	.byte	0x00, 0xf4, 0x21, 0x00


	//----- nvinfo : EIATTR_KPARAM_INFO
	.align		4
.L_15:
        /*0028*/ 	.byte	0x04, 0x17
        /*002a*/ 	.short	(.L_17 - .L_16)
.L_16:
        /*002c*/ 	.word	0x00000000
        /*0030*/ 	.short	0x0005
        /*0032*/ 	.short	0x0028
        /*0034*/ 	.byte	0x00, 0xf4, 0x21, 0x00


	//----- nvinfo : EIATTR_KPARAM_INFO
	.align		4
.L_17:
        /*0038*/ 	.byte	0x04, 0x17
        /*003a*/ 	.short	(.L_19 - .L_18)
.L_18:
        /*003c*/ 	.word	0x00000000
        /*0040*/ 	.short	0x0004
        /*0042*/ 	.short	0x0020
        /*0044*/ 	.byte	0x00, 0xf4, 0x21, 0x00


	//----- nvinfo : EIATTR_KPARAM_INFO
	.align		4
.L_19:
        /*0048*/ 	.byte	0x04, 0x17
        /*004a*/ 	.short	(.L_21 - .L_20)
.L_20:
        /*004c*/ 	.word	0x00000000
        /*0050*/ 	.short	0x0003
        /*0052*/ 	.short	0x0018
        /*0054*/ 	.byte	0x00, 0xf4, 0x21, 0x00


	//----- nvinfo : EIATTR_KPARAM_INFO
	.align		4
.L_21:
        /*0058*/ 	.byte	0x04, 0x17
        /*005a*/ 	.short	(.L_23 - .L_22)
.L_22:
        /*005c*/ 	.word	0x00000000
        /*0060*/ 	.short	0x0002
        /*0062*/ 	.short	0x0010
        /*0064*/ 	.byte	0x00, 0xf4, 0x21, 0x00


	//----- nvinfo : EIATTR_KPARAM_INFO
	.align		4
.L_23:
        /*0068*/ 	.byte	0x04, 0x17
        /*006a*/ 	.short	(.L_25 - .L_24)
.L_24:
        /*006c*/ 	.word	0x00000000
        /*0070*/ 	.short	0x0001
        /*0072*/ 	.short	0x0008
        /*0074*/ 	.byte	0x00, 0xf4, 0x21, 0x00


	//----- nvinfo : EIATTR_KPARAM_INFO
	.align		4
.L_25:
        /*0078*/ 	.byte	0x04, 0x17
        /*007a*/ 	.short	(.L_27 - .L_26)
.L_26:
        /*007c*/ 	.word	0x00000000
        /*0080*/ 	.short	0x0000
        /*0082*/ 	.short	0x0000
        /*0084*/ 	.byte	0x00, 0xf4, 0x21, 0x00


	//----- nvinfo : EIATTR_SPARSE_MMA_MASK
	.align		4
.L_27:
        /*0088*/ 	.byte	0x03, 0x50
        /*008a*/ 	.short	0x0000


	//----- nvinfo : EIATTR_MAXREG_COUNT
	.align		4
        /*008c*/ 	.byte	0x03, 0x1b
        /*008e*/ 	.short	0x00ff


	//----- nvinfo : EIATTR_EXIT_INSTR_OFFSETS
	.align		4
        /*0090*/ 	.byte	0x04, 0x1c
        /*0092*/ 	.short	(.L_29 - .L_28)


	//   ....[0]....
.L_28:
        /*0094*/ 	.word	0x00000a10


	//----- nvinfo : EIATTR_REQNTID
	.align		4
.L_29:
        /*0098*/ 	.byte	0x04, 0x10
        /*009a*/ 	.short	(.L_31 - .L_30)
.L_30:
        /*009c*/ 	.word	0x00000080
        /*00a0*/ 	.word	0x00000001
        /*00a4*/ 	.word	0x00000001


	//----- nvinfo : EIATTR_CBANK_PARAM_SIZE
	.align		4
.L_31:
        /*00a8*/ 	.byte	0x03, 0x19
        /*00aa*/ 	.short	0x003c


	//----- nvinfo : EIATTR_PARAM_CBANK
	.align		4
        /*00ac*/ 	.byte	0x04, 0x0a
        /*00ae*/ 	.short	(.L_33 - .L_32)
	.align		4
.L_32:
        /*00b0*/ 	.word	index@(.nv.constant0.triton_poi_fused__native_batch_norm_legit_no_training_add_constant_pad_nd_24)
        /*00b4*/ 	.short	0x0210
        /*00b6*/ 	.short	0x003c


	//----- nvinfo : EIATTR_SW_WAR
	.align		4
.L_33:
        /*00b8*/ 	.byte	0x04, 0x36
        /*00ba*/ 	.short	(.L_35 - .L_34)
.L_34:
        /*00bc*/ 	.word	0x00000008
.L_35:


//--------------------- .nv.callgraph             --------------------------
	.section	.nv.callgraph,"",@"SHT_CUDA_CALLGRAPH"
	.align	4
	.sectionentsize	8
	.align		4
        /*0000*/ 	.word	0x00000000
	.align		4
        /*0004*/ 	.word	0xffffffff
	.align		4
        /*0008*/ 	.word	0x00000000
	.align		4
        /*000c*/ 	.word	0xfffffffe
	.align		4
        /*0010*/ 	.word	0x00000000
	.align		4
        /*0014*/ 	.word	0xfffffffd
	.align		4
        /*0018*/ 	.word	0x00000000
	.align		4
        /*001c*/ 	.word	0xfffffffc


//--------------------- .nv.constant4             --------------------------
	.section	.nv.constant4,"a",@progbits
	.align	8
	.align		8
.nv.constant4:
        /*0000*/ 	.dword	_$_str
	.align		8
        /*0008*/ 	.dword	_$_str_$_2


//--------------------- .text.triton_poi_fused__native_batch_norm_legit_no_training_add_constant_pad_nd_24 --------------------------
	.section	.text.triton_poi_fused__native_batch_norm_legit_no_training_add_constant_pad_nd_24,"ax",@progbits
	.align	128
        .global         triton_poi_fused__native_batch_norm_legit_no_training_add_constant_pad_nd_24
        .type           triton_poi_fused__native_batch_norm_legit_no_training_add_constant_pad_nd_24,@function
        .size           triton_poi_fused__native_batch_norm_legit_no_training_add_constant_pad_nd_24,(.L_x_1 - triton_poi_fused__native_batch_norm_legit_no_training_add_constant_pad_nd_24)
        .other          triton_poi_fused__native_batch_norm_legit_no_training_add_constant_pad_nd_24,@"STO_CUDA_ENTRY STV_DEFAULT"
triton_poi_fused__native_batch_norm_legit_no_training_add_constant_pad_nd_24:
.text.triton_poi_fused__native_batch_norm_legit_no_training_add_constant_pad_nd_24:
[----:B------:R-:W-:Y:S01]  /*0000*/  LDC R1, c[0x0][0x28] ;  /* 0x00000a00ff017b82 */ /* 0x000fe20000000800 */
[----:B------:R-:W1:Y:S01]  /*0010*/  S2R R0, SR_TID.X ;  /* 0x0000000000007919 */ /* 0x000e620000002100 */
[----:B------:R-:W-:Y:S01]  /*0020*/  ULDC.64 UR4, c[0x0][0x218] ;  /* 0x0000860000047ab9 */ /* 0x000fe20000000a00 */
[----:B------:R-:W-:Y:S02]  /*0030*/  CS2R R12, SRZ ;  /* 0x00000000000c7805 */ /* 0x000fe4000001ff00 */
[----:B------:R-:W-:Y:S01]  /*0040*/  CS2R R14, SRZ ;  /* 0x00000000000e7805 */ /* 0x000fe2000001ff00 */
[----:B------:R-:W2:Y:S02]  /*0050*/  S2R R3, SR_CTAID.X ;  /* 0x0000000000037919 */ /* 0x000ea40000002500 */
[----:B------:R-:W3:Y:S01]  /*0060*/  LDC.64 R22, c[0x0][0x228] ;  /* 0x00008a00ff167b82 */ /* 0x000ee20000000a00 */
[----:B------:R-:W-:Y:S02]  /*0070*/  CS2R R16, SRZ ;  /* 0x0000000000107805 */ /* 0x000fe4000001ff00 */
[----:B------:R-:W-:Y:S01]  /*0080*/  CS2R R18, SRZ ;  /* 0x0000000000127805 */ /* 0x000fe2000001ff00 */
[----:B------:R-:W-:-:S04]  /*0090*/  ULDC.64 UR6, c[0x0][0x210] ;  /* 0x0000840000067ab9 */ /* 0x000fc80000000a00 */
[----:B------:R-:W4:Y:S08]  /*00a0*/  LDC.64 R24, c[0x0][0x230] ;  /* 0x00008c00ff187b82 */ /* 0x000f300000000a00 */
[----:B------:R-:W5:Y:S01]  /*00b0*/  LDC.64 R20, c[0x0][0x238] ;  /* 0x00008e00ff147b82 */ /* 0x000f620000000a00 */
[----:B-1----:R-:W-:Y:S01]  /*00c0*/  IMAD.SHL.U32 R0, R0, 0x4, RZ ;  /* 0x0000000400007824 */ /* 0x002fe200078e00ff */
[----:B--2---:R-:W-:-:S04]  /*00d0*/  SHF.R.S32.HI R7, RZ, 0x16, R3 ;  /* 0x00000016ff077819 */ /* 0x004fc80000011403 */
[----:B------:R-:W-:Y:S02]  /*00e0*/  LOP3.LUT R0, R0, 0x1fc, RZ, 0xc0, !PT ;  /* 0x000001fc00007812 */ /* 0x000fe400078ec0ff */
[----:B------:R-:W-:-:S03]  /*00f0*/  SGXT R7, R7, 0x1 ;  /* 0x000000010707781a */ /* 0x000fc60000000200 */
[----:B------:R-:W-:-:S04]  /*0100*/  IMAD R0, R3, 0x200, R0 ;  /* 0x0000020003007824 */ /* 0x000fc800078e0200 */
[----:B------:R-:W-:Y:S01]  /*0110*/  IMAD.HI R2, R0, 0x2aaaaaab, RZ ;  /* 0x2aaaaaab00027827 */ /* 0x000fe200078e02ff */
[----:B------:R-:W-:-:S04]  /*0120*/  LEA.HI R4, R7, R0, RZ, 0x6 ;  /* 0x0000000007047211 */ /* 0x000fc800078f30ff */
[----:B------:R-:W-:Y:S02]  /*0130*/  SHF.R.U32.HI R3, RZ, 0x1f, R2 ;  /* 0x0000001fff037819 */ /* 0x000fe40000011602 */
[----:B------:R-:W-:Y:S02]  /*0140*/  SHF.R.S32.HI R6, RZ, 0x6, R4 ;  /* 0x00000006ff067819 */ /* 0x000fe40000011404 */
[----:B------:R-:W-:Y:S01]  /*0150*/  LEA.HI.SX32 R5, R2, R3, 0x19 ;  /* 0x0000000302057211 */ /* 0x000fe200078fcaff */
[----:B------:R-:W-:-:S04]  /*0160*/  IMAD.HI R2, R0, 0x38e38e39, RZ ;  /* 0x38e38e3900027827 */ /* 0x000fc800078e02ff */
[----:B------:R-:W-:Y:S01]  /*0170*/  IMAD.HI R9, R6, 0x2aaaaaab, RZ ;  /* 0x2aaaaaab06097827 */ /* 0x000fe200078e02ff */
[----:B------:R-:W-:-:S03]  /*0180*/  SHF.R.U32.HI R3, RZ, 0x1f, R2 ;  /* 0x0000001fff037819 */ /* 0x000fc60000011602 */
[----:B------:R-:W-:Y:S01]  /*0190*/  IMAD.HI R7, R5, 0x2aaaaaab, RZ ;  /* 0x2aaaaaab05077827 */ /* 0x000fe200078e02ff */
[----:B------:R-:W-:Y:S02]  /*01a0*/  SHF.R.U32.HI R10, RZ, 0x1, R9 ;  /* 0x00000001ff0a7819 */ /* 0x000fe40000011609 */
[----:B------:R-:W-:Y:S02]  /*01b0*/  LEA.HI R3, R2, R3, RZ, 0x15 ;  /* 0x0000000302037211 */ /* 0x000fe400078fa8ff */
[----:B------:R-:W-:Y:S02]  /*01c0*/  SHF.R.U32.HI R8, RZ, 0x1, R7 ;  /* 0x00000001ff087819 */ /* 0x000fe40000011607 */
[----:B------:R-:W-:Y:S01]  /*01d0*/  LEA.HI R9, R9, R10, RZ, 0x1 ;  /* 0x0000000a09097211 */ /* 0x000fe200078f08ff */
[----:B------:R-:W-:Y:S01]  /*01e0*/  IMAD.SHL.U32 R3, R3, 0x1000, RZ ;  /* 0x0000100003037824 */ /* 0x000fe200078e00ff */
[----:B------:R-:W-:-:S03]  /*01f0*/  LEA.HI R8, R7, R8, RZ, 0x1 ;  /* 0x0000000807087211 */ /* 0x000fc600078f08ff */
[----:B------:R-:W-:Y:S01]  /*0200*/  IMAD R9, R9, -0xc, R6 ;  /* 0xfffffff409097824 */ /* 0x000fe200078e0206 */
[----:B------:R-:W-:Y:S01]  /*0210*/  SHF.R.S32.HI R11, RZ, 0x1f, R3 ;  /* 0x0000001fff0b7819 */ /* 0x000fe20000011403 */
[----:B------:R-:W1:Y:S01]  /*0220*/  LDC.64 R6, c[0x0][0x220] ;  /* 0x00008800ff067b82 */ /* 0x000e620000000a00 */
[----:B------:R-:W-:Y:S02]  /*0230*/  IMAD R8, R8, -0xc, R5 ;  /* 0xfffffff408087824 */ /* 0x000fe400078e0205 */
[----:B------:R-:W-:Y:S02]  /*0240*/  IMAD R5, R5, -0x300, R0 ;  /* 0xfffffd0005057824 */ /* 0x000fe400078e0200 */
[C---:B------:R-:W-:Y:S02]  /*0250*/  IMAD.SHL.U32 R2, R8.reuse, 0x200, RZ ;  /* 0x0000020008027824 */ /* 0x040fe400078e00ff */
[----:B------:R-:W-:Y:S02]  /*0260*/  VIADD R9, R9, 0xfffffffe ;  /* 0xfffffffe09097836 */ /* 0x000fe40000000000 */
[----:B------:R-:W-:Y:S01]  /*0270*/  VIADD R8, R8, 0xfffffffe ;  /* 0xfffffffe08087836 */ /* 0x000fe20000000000 */
[----:B------:R-:W-:-:S02]  /*0280*/  IADD3 R3, P0, P1, R2, R5, R3 ;  /* 0x0000000502037210 */ /* 0x000fc4000791e003 */
[----:B------:R-:W-:Y:S02]  /*0290*/  SHF.R.S32.HI R5, RZ, 0x1f, R5 ;  /* 0x0000001fff057819 */ /* 0x000fe40000011405 */
[----:B------:R-:W-:Y:S02]  /*02a0*/  SHF.R.S32.HI R2, RZ, 0x1f, R2 ;  /* 0x0000001fff027819 */ /* 0x000fe40000011402 */
[----:B------:R-:W-:Y:S02]  /*02b0*/  LOP3.LUT R8, R8, R9, RZ, 0xfc, !PT ;  /* 0x0000000908087212 */ /* 0x000fe400078efcff */
[----:B------:R-:W-:Y:S02]  /*02c0*/  LOP3.LUT R9, R4, 0xffffffc0, RZ, 0xc0, !PT ;  /* 0xffffffc004097812 */ /* 0x000fe400078ec0ff */
[----:B------:R-:W-:Y:S01]  /*02d0*/  IADD3.X R10, R2, R5, R11, P0, P1 ;  /* 0x00000005020a7210 */ /* 0x000fe200007e240b */
[C---:B------:R-:W-:Y:S01]  /*02e0*/  IMAD.SHL.U32 R2, R3.reuse, 0x4, RZ ;  /* 0x0000000403027824 */ /* 0x040fe200078e00ff */
[----:B------:R-:W-:Y:S01]  /*02f0*/  ISETP.GE.U32.AND P0, PT, R8, 0x8, PT ;  /* 0x000000080800780c */ /* 0x000fe20003f06070 */
[----:B------:R-:W-:Y:S01]  /*0300*/  IMAD.IADD R28, R0, 0x1, -R9 ;  /* 0x00000001001c7824 */ /* 0x000fe200078e0a09 */
[----:B------:R-:W-:-:S02]  /*0310*/  SHF.L.U64.HI R3, R3, 0x2, R10 ;  /* 0x0000000203037819 */ /* 0x000fc4000001020a */
[----:B------:R-:W-:Y:S02]  /*0320*/  CS2R R4, SRZ ;  /* 0x0000000000047805 */ /* 0x000fe4000001ff00 */
[----:B------:R-:W-:Y:S01]  /*0330*/  IADD3 R10, P1, R2, UR4, RZ ;  /* 0x00000004020a7c10 */ /* 0x000fe2000ff3e0ff */
[C---:B-1----:R-:W-:Y:S01]  /*0340*/  IMAD.WIDE R8, R28.reuse, 0x4, R6 ;  /* 0x000000041c087825 */ /* 0x042fe200078e0206 */
[----:B------:R-:W-:Y:S02]  /*0350*/  CS2R R6, SRZ ;  /* 0x0000000000067805 */ /* 0x000fe4000001ff00 */
[----:B------:R-:W-:Y:S01]  /*0360*/  IADD3.X R11, R3, UR5, RZ, P1, !PT ;  /* 0x00000005030b7c10 */ /* 0x000fe20008ffe4ff */
[----:B------:R-:W-:Y:S02]  /*0370*/  ULDC.64 UR4, c[0x0][0x208] ;  /* 0x0000820000047ab9 */ /* 0x000fe40000000a00 */
[----:B------:R1:W2:Y:S04]  /*0380*/  @!P0 LDG.E.EL.128 R12, desc[UR4][R8.64] ;  /* 0x00000004080c8981 */ /* 0x0002a8000c2e1d00 */
[----:B------:R5:W2:Y:S01]  /*0390*/  @!P0 LDG.E.128 R4, desc[UR4][R10.64+-0x1200] ;  /* 0xffee00040a048981 */ /* 0x000aa2000c1e1d00 */
[----:B---3--:R-:W-:-:S05]  /*03a0*/  IMAD.WIDE R22, R28, 0x4, R22 ;  /* 0x000000041c167825 */ /* 0x008fca00078e0216 */
[----:B------:R3:W2:Y:S01]  /*03b0*/  @!P0 LDG.E.EL.128 R16, desc[UR4][R22.64] ;  /* 0x0000000416108981 */ /* 0x0006a2000c2e1d00 */
[C---:B----4-:R-:W-:Y:S01]  /*03c0*/  IMAD.WIDE R24, R28.reuse, 0x4, R24 ;  /* 0x000000041c187825 */ /* 0x050fe200078e0218 */
[----:B-1----:R-:W-:Y:S02]  /*03d0*/  CS2R R8, SRZ ;  /* 0x0000000000087805 */ /* 0x002fe4000001ff00 */
[----:B0----5:R-:W-:Y:S01]  /*03e0*/  CS2R R10, SRZ ;  /* 0x00000000000a7805 */ /* 0x021fe2000001ff00 */
[----:B------:R-:W-:Y:S01]  /*03f0*/  IMAD.WIDE R28, R28, 0x4, R20 ;  /* 0x000000041c1c7825 */ /* 0x000fe200078e0214 */
[----:B------:R-:W-:Y:S02]  /*0400*/  CS2R R20, SRZ ;  /* 0x0000000000147805 */ /* 0x000fe4000001ff00 */
[----:B------:R-:W-:Y:S02]  /*0410*/  IADD3 R2, P1, R2, UR6, RZ ;  /* 0x0000000602027c10 */ /* 0x000fe4000ff3e0ff */
[----:B---3--:R-:W-:Y:S01]  /*0420*/  CS2R R22, SRZ ;  /* 0x0000000000167805 */ /* 0x008fe2000001ff00 */
[----:B------:R0:W3:Y:S01]  /*0430*/  @!P0 LDG.E.EL.128 R8, desc[UR4][R24.64] ;  /* 0x0000000418088981 */ /* 0x0000e2000c2e1d00 */
[----:B------:R-:W-:-:S04]  /*0440*/  IADD3.X R3, R3, UR7, RZ, P1, !PT ;  /* 0x0000000703037c10 */ /* 0x000fc80008ffe4ff */
[----:B------:R-:W4:Y:S01]  /*0450*/  @!P0 LDG.E.EL.128 R20, desc[UR4][R28.64] ;  /* 0x000000041c148981 */ /* 0x000f22000c2e1d00 */
[----:B0-----:R-:W-:Y:S02]  /*0460*/  CS2R R24, SRZ ;  /* 0x0000000000187805 */ /* 0x001fe4000001ff00 */
[----:B--2---:R-:W-:Y:S02]  /*0470*/  SEL R26, R15, RZ, !P0 ;  /* 0x000000ff0f1a7207 */ /* 0x004fe40004000000 */
[----:B------:R-:W-:-:S05]  /*0480*/  SEL R7, R7, RZ, !P0 ;  /* 0x000000ff07077207 */ /* 0x000fca0004000000 */
[----:B------:R-:W-:Y:S01]  /*0490*/  FADD R7, R7, -R26 ;  /* 0x8000001a07077221 */ /* 0x000fe20000000000 */
[----:B------:R-:W-:-:S06]  /*04a0*/  CS2R R26, SRZ ;  /* 0x00000000001a7805 */ /* 0x000fcc000001ff00 */
[----:B------:R0:W2:Y:S01]  /*04b0*/  @!P0 LDG.E.128 R24, desc[UR4][R2.64+-0x1200] ;  /* 0xffee000402188981 */ /* 0x0000a2000c1e1d00 */
[----:B------:R-:W-:-:S05]  /*04c0*/  SEL R16, R16, RZ, !P0 ;  /* 0x000000ff10107207 */ /* 0x000fca0004000000 */
[----:B------:R-:W-:Y:S01]  /*04d0*/  FADD R15, R16, 9.9999997473787516356e-06 ;  /* 0x3727c5ac100f7421 */ /* 0x000fe20000000000 */
[----:B------:R-:W-:-:S05]  /*04e0*/  SEL R19, R19, RZ, !P0 ;  /* 0x000000ff13137207 */ /* 0x000fca0004000000 */
[----:B------:R-:W1:Y:S01]  /*04f0*/  MUFU.SQRT R15, R15 ;  /* 0x0000000f000f7308 */ /* 0x000e620000002000 */
[----:B------:R-:W-:Y:S01]  /*0500*/  SEL R17, R17, RZ, !P0 ;  /* 0x000000ff11117207 */ /* 0x000fe20004000000 */
[----:B------:R-:W-:Y:S01]  /*0510*/  FADD R19, R19, 9.9999997473787516356e-06 ;  /* 0x3727c5ac13137421 */ /* 0x000fe20000000000 */
[----:B------:R-:W-:Y:S02]  /*0520*/  SEL R18, R18, RZ, !P0 ;  /* 0x000000ff12127207 */ /* 0x000fe40004000000 */
[----:B0-----:R-:W-:Y:S01]  /*0530*/  SEL R2, R6, RZ, !P0 ;  /* 0x000000ff06027207 */ /* 0x001fe20004000000 */
[----:B------:R-:W-:Y:S01]  /*0540*/  FADD R17, R17, 9.9999997473787516356e-06 ;  /* 0x3727c5ac11117421 */ /* 0x000fe20000000000 */
[----:B------:R-:W-:Y:S01]  /*0550*/  SEL R3, R14, RZ, !P0 ;  /* 0x000000ff0e037207 */ /* 0x000fe20004000000 */
[----:B------:R-:W0:Y:S01]  /*0560*/  MUFU.SQRT R6, R19 ;  /* 0x0000001300067308 */ /* 0x000e220000002000 */
[----:B------:R-:W-:Y:S01]  /*0570*/  FADD R18, R18, 9.9999997473787516356e-06 ;  /* 0x3727c5ac12127421 */ /* 0x000fe20000000000 */
[----:B-1----:R-:W-:-:S06]  /*0580*/  FSETP.GT.AND P6, PT, R15, 8.50705917302346158658e+37, PT ;  /* 0x7e8000000f00780b */ /* 0x002fcc0003fc4000 */
[----:B------:R-:W1:Y:S01]  /*0590*/  MUFU.SQRT R17, R17 ;  /* 0x0000001100117308 */ /* 0x000e620000002000 */
[----:B------:R-:W-:Y:S01]  /*05a0*/  FSETP.GEU.AND P1, PT, R15, 1.175494350822287508e-38, PT ;  /* 0x008000000f00780b */ /* 0x000fe20003f2e000 */
[----:B------:R-:W-:Y:S01]  /*05b0*/  FADD R2, R2, -R3 ;  /* 0x8000000302027221 */ /* 0x000fe20000000000 */
[----:B------:R-:W-:Y:S01]  /*05c0*/  SEL R3, R5, RZ, !P0 ;  /* 0x000000ff05037207 */ /* 0x000fe20004000000 */
[----:B------:R-:W-:-:S04]  /*05d0*/  IMAD.MOV.U32 R5, RZ, RZ, 0x3e800000 ;  /* 0x3e800000ff057424 */ /* 0x000fc800078e00ff */
[----:B------:R-:W5:Y:S01]  /*05e0*/  MUFU.SQRT R16, R18 ;  /* 0x0000001200107308 */ /* 0x000f620000002000 */
[----:B------:R-:W-:Y:S02]  /*05f0*/  SEL R14, R13, RZ, !P0 ;  /* 0x000000ff0d0e7207 */ /* 0x000fe40004000000 */
[----:B------:R-:W-:Y:S01]  /*0600*/  FSEL R13, R5, 1, P6 ;  /* 0x3f800000050d7808 */ /* 0x000fe20003000000 */
[----:B------:R-:W-:Y:S01]  /*0610*/  @P6 FMUL R15, R15, 0.25 ;  /* 0x3e8000000f0f6820 */ /* 0x000fe20000400000 */
[C---:B0-----:R-:W-:Y:S02]  /*0620*/  FSETP.GT.AND P6, PT, R6.reuse, 8.50705917302346158658e+37, PT ;  /* 0x7e8000000600780b */ /* 0x041fe40003fc4000 */
[----:B-1----:R-:W-:Y:S01]  /*0630*/  FSETP.GT.AND P2, PT, R17, 8.50705917302346158658e+37, PT ;  /* 0x7e8000001100780b */ /* 0x002fe20003f44000 */
[----:B------:R-:W-:Y:S01]  /*0640*/  @!P1 FMUL R15, R15, 16777216 ;  /* 0x4b8000000f0f9820 */ /* 0x000fe20000400000 */
[----:B------:R-:W-:Y:S01]  /*0650*/  @!P1 FMUL R13, R13, 16777216 ;  /* 0x4b8000000d0d9820 */ /* 0x000fe20000400000 */
[----:B------:R-:W-:-:S02]  /*0660*/  FSETP.GEU.AND P1, PT, R6, 1.175494350822287508e-38, PT ;  /* 0x008000000600780b */ /* 0x000fc40003f2e000 */
[C---:B------:R-:W-:Y:S02]  /*0670*/  FSETP.GEU.AND P3, PT, R17.reuse, 1.175494350822287508e-38, PT ;  /* 0x008000001100780b */ /* 0x040fe40003f6e000 */
[C---:B-----5:R-:W-:Y:S02]  /*0680*/  FSETP.GT.AND P4, PT, R16.reuse, 8.50705917302346158658e+37, PT ;  /* 0x7e8000001000780b */ /* 0x060fe40003f84000 */
[----:B------:R-:W-:Y:S02]  /*0690*/  FSETP.GEU.AND P5, PT, R16, 1.175494350822287508e-38, PT ;  /* 0x008000001000780b */ /* 0x000fe40003fae000 */
[----:B------:R-:W-:Y:S02]  /*06a0*/  @P6 FMUL R6, R6, 0.25 ;  /* 0x3e80000006066820 */ /* 0x000fe40000400000 */
[----:B------:R-:W-:Y:S01]  /*06b0*/  @P2 FMUL R17, R17, 0.25 ;  /* 0x3e80000011112820 */ /* 0x000fe20000400000 */
[----:B------:R-:W-:Y:S02]  /*06c0*/  FADD R3, R3, -R14 ;  /* 0x8000000e03037221 */ /* 0x000fe40000000000 */
[----:B------:R-:W-:Y:S01]  /*06d0*/  @!P1 FMUL R6, R6, 16777216 ;  /* 0x4b80000006069820 */ /* 0x000fe20000400000 */
[----:B------:R0:W1:Y:S01]  /*06e0*/  MUFU.RCP R14, R15 ;  /* 0x0000000f000e7308 */ /* 0x0000620000001000 */
[----:B------:R-:W-:-:S02]  /*06f0*/  @!P3 FMUL R17, R17, 16777216 ;  /* 0x4b8000001111b820 */ /* 0x000fc40000400000 */
[----:B------:R-:W-:Y:S01]  /*0700*/  @P4 FMUL R16, R16, 0.25 ;  /* 0x3e80000010104820 */ /* 0x000fe20000400000 */
[----:B------:R-:W-:-:S03]  /*0710*/  SEL R4, R4, RZ, !P0 ;  /* 0x000000ff04047207 */ /* 0x000fc60004000000 */
[----:B------:R-:W-:Y:S01]  /*0720*/  @!P5 FMUL R16, R16, 16777216 ;  /* 0x4b8000001010d820 */ /* 0x000fe20000400000 */
[----:B0-----:R-:W-:Y:S01]  /*0730*/  SEL R15, R12, RZ, !P0 ;  /* 0x000000ff0c0f7207 */ /* 0x001fe20004000000 */
[----:B------:R-:W0:Y:S01]  /*0740*/  MUFU.RCP R6, R6 ;  /* 0x0000000600067308 */ /* 0x000e220000001000 */
[----:B------:R-:W-:-:S03]  /*0750*/  FSEL R12, R5, 1, P2 ;  /* 0x3f800000050c7808 */ /* 0x000fc60001000000 */
[----:B------:R-:W-:Y:S01]  /*0760*/  FADD R4, R4, -R15 ;  /* 0x8000000f04047221 */ /* 0x000fe20000000000 */
[----:B------:R-:W-:-:S03]  /*0770*/  FSEL R15, R5, 1, P4 ;  /* 0x3f800000050f7808 */ /* 0x000fc60002000000 */
[----:B------:R-:W5:Y:S01]  /*0780*/  MUFU.RCP R17, R17 ;  /* 0x0000001100117308 */ /* 0x000f620000001000 */
[----:B------:R-:W-:Y:S01]  /*0790*/  FSEL R5, R5, 1, P6 ;  /* 0x3f80000005057808 */ /* 0x000fe20003000000 */
[----:B-1----:R-:W-:-:S06]  /*07a0*/  FMUL R13, R14, R13 ;  /* 0x0000000d0e0d7220 */ /* 0x002fcc0000400000 */
[----:B------:R-:W1:Y:S01]  /*07b0*/  MUFU.RCP R16, R16 ;  /* 0x0000001000107308 */ /* 0x000e620000001000 */
[----:B------:R-:W-:Y:S01]  /*07c0*/  @!P1 FMUL R5, R5, 16777216 ;  /* 0x4b80000005059820 */ /* 0x000fe20000400000 */
[----:B------:R-:W-:Y:S01]  /*07d0*/  @!P3 FMUL R12, R12, 16777216 ;  /* 0x4b8000000c0cb820 */ /* 0x000fe20000400000 */
[----:B------:R-:W-:Y:S02]  /*07e0*/  @!P5 FMUL R15, R15, 16777216 ;  /* 0x4b8000000f0fd820 */ /* 0x000fe40000400000 */
[----:B0-----:R-:W-:Y:S01]  /*07f0*/  FMUL R14, R6, R5 ;  /* 0x00000005060e7220 */ /* 0x001fe20000400000 */
[----:B------:R-:W-:Y:S02]  /*0800*/  FMUL R6, R4, R13 ;  /* 0x0000000d04067220 */ /* 0x000fe40000400000 */
[----:B------:R-:W0:Y:S01]  /*0810*/  LDC.64 R4, c[0x0][0x240] ;  /* 0x00009000ff047b82 */ /* 0x000e220000000a00 */
[----:B-----5:R-:W-:Y:S01]  /*0820*/  FMUL R12, R17, R12 ;  /* 0x0000000c110c7220 */ /* 0x020fe20000400000 */
[----:B------:R-:W-:Y:S01]  /*0830*/  FMUL R7, R7, R14 ;  /* 0x0000000e07077220 */ /* 0x000fe20000400000 */
[----:B---3--:R-:W-:-:S02]  /*0840*/  SEL R14, R9, RZ, !P0 ;  /* 0x000000ff090e7207 */ /* 0x008fc40004000000 */
[----:B------:R-:W-:Y:S01]  /*0850*/  FMUL R3, R3, R12 ;  /* 0x0000000c03037220 */ /* 0x000fe20000400000 */
[----:B-1----:R-:W-:Y:S01]  /*0860*/  FMUL R15, R16, R15 ;  /* 0x0000000f100f7220 */ /* 0x002fe20000400000 */
[----:B------:R-:W-:Y:S02]  /*0870*/  SEL R12, R8, RZ, !P0 ;  /* 0x000000ff080c7207 */ /* 0x000fe40004000000 */
[----:B----4-:R-:W-:Y:S01]  /*0880*/  SEL R9, R20, RZ, !P0 ;  /* 0x000000ff14097207 */ /* 0x010fe20004000000 */
[----:B------:R-:W-:Y:S01]  /*0890*/  FMUL R2, R2, R15 ;  /* 0x0000000f02027220 */ /* 0x000fe20000400000 */
[----:B------:R-:W-:Y:S02]  /*08a0*/  SEL R8, R21, RZ, !P0 ;  /* 0x000000ff15087207 */ /* 0x000fe40004000000 */
[----:B------:R-:W-:Y:S02]  /*08b0*/  SEL R15, R10, RZ, !P0 ;  /* 0x000000ff0a0f7207 */ /* 0x000fe40004000000 */
[----:B------:R-:W-:-:S02]  /*08c0*/  SEL R13, R22, RZ, !P0 ;  /* 0x000000ff160d7207 */ /* 0x000fc40004000000 */
[----:B------:R-:W-:Y:S02]  /*08d0*/  SEL R16, R11, RZ, !P0 ;  /* 0x000000ff0b107207 */ /* 0x000fe40004000000 */
[----:B------:R-:W-:Y:S01]  /*08e0*/  SEL R10, R23, RZ, !P0 ;  /* 0x000000ff170a7207 */ /* 0x000fe20004000000 */
[----:B------:R-:W-:Y:S01]  /*08f0*/  FFMA R6, R6, R12, R9 ;  /* 0x0000000c06067223 */ /* 0x000fe20000000009 */
[----:B------:R-:W-:Y:S01]  /*0900*/  FFMA R3, R3, R14, R8 ;  /* 0x0000000e03037223 */ /* 0x000fe20000000008 */
[----:B------:R-:W-:Y:S02]  /*0910*/  FFMA R2, R2, R15, R13 ;  /* 0x0000000f02027223 */ /* 0x000fe4000000000d */
[----:B------:R-:W-:Y:S01]  /*0920*/  FFMA R7, R7, R16, R10 ;  /* 0x0000001007077223 */ /* 0x000fe2000000000a */
[----:B0-----:R-:W-:Y:S01]  /*0930*/  IMAD.WIDE R4, R0, 0x4, R4 ;  /* 0x0000000400047825 */ /* 0x001fe200078e0204 */
[----:B--2---:R-:W-:Y:S02]  /*0940*/  SEL R9, R24, RZ, !P0 ;  /* 0x000000ff18097207 */ /* 0x004fe40004000000 */
[----:B------:R-:W-:-:S02]  /*0950*/  SEL R8, R25, RZ, !P0 ;  /* 0x000000ff19087207 */ /* 0x000fc40004000000 */
[----:B------:R-:W-:Y:S02]  /*0960*/  SEL R11, R26, RZ, !P0 ;  /* 0x000000ff1a0b7207 */ /* 0x000fe40004000000 */
[----:B------:R-:W-:Y:S01]  /*0970*/  SEL R12, R27, RZ, !P0 ;  /* 0x000000ff1b0c7207 */ /* 0x000fe20004000000 */
[----:B------:R-:W-:Y:S01]  /*0980*/  FADD R6, R9, R6 ;  /* 0x0000000609067221 */ /* 0x000fe20000000000 */
[----:B------:R-:W-:Y:S01]  /*0990*/  FADD R3, R8, R3 ;  /* 0x0000000308037221 */ /* 0x000fe20000000000 */
[----:B------:R-:W-:Y:S02]  /*09a0*/  FADD R2, R11, R2 ;  /* 0x000000020b027221 */ /* 0x000fe40000000000 */
[----:B------:R-:W-:Y:S01]  /*09b0*/  FADD R7, R12, R7 ;  /* 0x000000070c077221 */ /* 0x000fe20000000000 */
[----:B------:R-:W-:Y:S02]  /*09c0*/  SEL R8, R6, RZ, !P0 ;  /* 0x000000ff06087207 */ /* 0x000fe40004000000 */
[----:B------:R-:W-:-:S02]  /*09d0*/  SEL R9, R3, RZ, !P0 ;  /* 0x000000ff03097207 */ /* 0x000fc40004000000 */
[----:B------:R-:W-:Y:S02]  /*09e0*/  SEL R10, R2, RZ, !P0 ;  /* 0x000000ff020a7207 */ /* 0x000fe40004000000 */
[----:B------:R-:W-:-:S05]  /*09f0*/  SEL R11, R7, RZ, !P0 ;  /* 0x000000ff070b7207 */ /* 0x000fca0004000000 */
[----:B------:R-:W-:Y:S01]  /*0a00*/  STG.E.128 desc[UR4][R4.64], R8 ;  /* 0x0000000804007986 */ /* 0x000fe2000c101d04 */
[----:B------:R-:W-:Y:S05]  /*0a10*/  EXIT ;  /* 0x000000000000794d */ /* 0x000fea0003800000 */
.L_x_0:
[----:B------:R-:W-:-:S00]  /*0a20*/  BRA `(.L_x_0) ;  /* 0xfffffffc00fc7947 */ /* 0x000fc0000383ffff */
[----:B------:R-:W-:-:S00]  /*0a30*/  NOP ;  /* 0x0000000000007918 */ /* 0x000fc00000000000 */
        /* <DEDUP_REMOVED lines=12> */
.L_x_1:


//--------------------- .nv.global.init           --------------------------
	.section	.nv.global.init,"aw",@progbits
.nv.global.init:
	.type		_$_str,@object
	.size		_$_str,(_$_str_$_2 - _$_str)
_$_str:
        /*0000*/ 	.byte	0x5f, 0x5f, 0x43, 0x55, 0x44, 0x41, 0x5f, 0x46, 0x54, 0x5a, 0x00
	.type		_$_str_$_2,@object
	.size		_$_str_$_2,(.L_1 - _$_str_$_2)
_$_str_$_2:
        /*000b*/ 	.byte	0x5f, 0x5f, 0x43, 0x55, 0x44, 0x41, 0x5f, 0x50, 0x52, 0x45, 0x43, 0x5f, 0x53, 0x51, 0x52, 0x54
        /*001b*/ 	.byte	0x00
.L_1:


//--------------------- .nv.constant0.triton_poi_fused__native_batch_norm_legit_no_training_add_constant_pad_nd_24 --------------------------
	.section	.nv.constant0.triton_poi_fused__native_batch_norm_legit_no_training_add_constant_pad_nd_24,"a",@progbits
	.sectionflags	@""
	.align	4
.nv.constant0.triton_poi_fused__native_batch_norm_legit_no_training_add_constant_pad_nd_24:
	.zero		588
